	.headerflags	@"EF_CUDA_TEXMODE_UNIFIED EF_CUDA_64BIT_ADDRESS EF_CUDA_ACCELERATORS EF_CUDA_SM90 EF_CUDA_VIRTUAL_SM(EF_CUDA_SM90)"
	.elftype	@"ET_EXEC"


//--------------------- .nv.info                  --------------------------
	.section	.nv.info,"",@"SHT_CUDA_INFO"
	.align	4


	//----- nvinfo : EIATTR_REGCOUNT
	.align		4
        /*0000*/ 	.byte	0x04, 0x2f
        /*0002*/ 	.short	(.L_3 - .L_2)
	.align		4
.L_2:
        /*0004*/ 	.word	index@(triton_poi_fused__native_batch_norm_legit_no_training_cat_relu_36)
        /*0008*/ 	.word	0x00000020


	//----- nvinfo : EIATTR_MIN_STACK_SIZE
	.align		4
.L_3:
        /*000c*/ 	.byte	0x04, 0x12
        /*000e*/ 	.short	(.L_5 - .L_4)
	.align		4
.L_4:
        /*0010*/ 	.word	index@(triton_poi_fused__native_batch_norm_legit_no_training_cat_relu_36)
        /*0014*/ 	.word	0x00000000


	//----- nvinfo : EIATTR_FRAME_SIZE
	.align		4
.L_5:
        /*0018*/ 	.byte	0x04, 0x11
        /*001a*/ 	.short	(.L_7 - .L_6)
	.align		4
.L_6:
        /*001c*/ 	.word	index@(triton_poi_fused__native_batch_norm_legit_no_training_cat_relu_36)
        /*0020*/ 	.word	0x00000000


	//----- nvinfo : EIATTR_MIN_STACK_SIZE
	.align		4
.L_7:
        /*0024*/ 	.byte	0x04, 0x12
        /*0026*/ 	.short	(.L_9 - .L_8)
	.align		4
.L_8:
        /*0028*/ 	.word	index@(triton_poi_fused__native_batch_norm_legit_no_training_cat_relu_36)
        /*002c*/ 	.word	0x00000000
.L_9:


//--------------------- .nv.info.triton_poi_fused__native_batch_norm_legit_no_training_cat_relu_36 --------------------------
	.section	.nv.info.triton_poi_fused__native_batch_norm_legit_no_training_cat_relu_36,"",@"SHT_CUDA_INFO"
	.sectionflags	@""
	.align	4


	//----- nvinfo : EIATTR_CUDA_API_VERSION
	.align		4
        /*0000*/ 	.byte	0x04, 0x37
        /*0002*/ 	.short	(.L_11 - .L_10)
.L_10:
        /*0004*/ 	.word	0x0000007c


	//----- nvinfo : EIATTR_KPARAM_INFO
	.align		4
.L_11:
        /*0008*/ 	.byte	0x04, 0x17
        /*000a*/ 	.short	(.L_13 - .L_12)
.L_12:
        /*000c*/ 	.word	0x00000000
        /*0010*/ 	.short	0x0008
        /*0012*/ 	.short	0x0040
        /*0014*/ 	.byte	0x00, 0xf0, 0x11, 0x00


	//----- nvinfo : EIATTR_KPARAM_INFO
	.align		4
.L_13:
        /*0018*/ 	.byte	0x04, 0x17
        /*001a*/ 	.short	(.L_15 - .L_14)
.L_14:
        /*001c*/ 	.word	0x00000000
        /*0020*/ 	.short	0x0007
        /*0022*/ 	.short	0x0038
        /*0024*/ 	.byte	0x00, 0xf4, 0x21, 0x00


	//----- nvinfo : EIATTR_KPARAM_INFO
	.align		4
.L_15:
        /*0028*/ 	.byte	0x04, 0x17
        /*002a*/ 	.short	(.L_17 - .L_16)
.L_16:
        /*002c*/ 	.word	0x00000000
        /*0030*/ 	.short	0x0006
        /*0032*/ 	.short	0x0030
        /*0034*/ 	.byte	0x00, 0xf4, 0x21, 0x00


	//----- nvinfo : EIATTR_KPARAM_INFO
	.align		4
.L_17:
        /*0038*/ 	.byte	0x04, 0x17
        /*003a*/ 	.short	(.L_19 - .L_18)
.L_18:
        /*003c*/ 	.word	0x00000000
        /*0040*/ 	.short	0x0005
        /*0042*/ 	.short	0x0028
        /*0044*/ 	.byte	0x00, 0xf4, 0x21, 0x00


	//----- nvinfo : EIATTR_KPARAM_INFO
	.align		4
.L_19:
        /*0048*/ 	.byte	0x04, 0x17
        /*004a*/ 	.short	(.L_21 - .L_20)
.L_20:
        /*004c*/ 	.word	0x00000000
        /*0050*/ 	.short	0x0004
        /*0052*/ 	.short	0x0020
        /*0054*/ 	.byte	0x00, 0xf4, 0x21, 0x00


	//----- nvinfo : EIATTR_KPARAM_INFO
	.align		4
.L_21:
        /*0058*/ 	.byte	0x04, 0x17
        /*005a*/ 	.short	(.L_23 - .L_22)
.L_22:
        /*005c*/ 	.word	0x00000000
        /*0060*/ 	.short	0x0003
        /*0062*/ 	.short	0x0018
        /*0064*/ 	.byte	0x00, 0xf4, 0x21, 0x00


	//----- nvinfo : EIATTR_KPARAM_INFO
	.align		4
.L_23:
        /*0068*/ 	.byte	0x04, 0x17
        /*006a*/ 	.short	(.L_25 - .L_24)
.L_24:
        /*006c*/ 	.word	0x00000000
        /*0070*/ 	.short	0x0002
        /*0072*/ 	.short	0x0010
        /*0074*/ 	.byte	0x00, 0xf4, 0x21, 0x00


	//----- nvinfo : EIATTR_KPARAM_INFO
	.align		4
.L_25:
        /*0078*/ 	.byte	0x04, 0x17
        /*007a*/ 	.short	(.L_27 - .L_26)
.L_26:
        /*007c*/ 	.word	0x00000000
        /*0080*/ 	.short	0x0001
        /*0082*/ 	.short	0x0008
        /*0084*/ 	.byte	0x00, 0xf4, 0x21, 0x00


	//----- nvinfo : EIATTR_KPARAM_INFO
	.align		4
.L_27:
        /*0088*/ 	.byte	0x04, 0x17
        /*008a*/ 	.short	(.L_29 - .L_28)
.L_28:
        /*008c*/ 	.word	0x00000000
        /*0090*/ 	.short	0x0000
        /*0092*/ 	.short	0x0000
        /*0094*/ 	.byte	0x00, 0xf4, 0x21, 0x00


	//----- nvinfo : EIATTR_SPARSE_MMA_MASK
	.align		4
.L_29:
        /*0098*/ 	.byte	0x03, 0x50
        /*009a*/ 	.short	0x0000


	//----- nvinfo : EIATTR_MAXREG_COUNT
	.align		4
        /*009c*/ 	.byte	0x03, 0x1b
        /*009e*/ 	.short	0x00ff


	//----- nvinfo : EIATTR_EXIT_INSTR_OFFSETS
	.align		4
        /*00a0*/ 	.byte	0x04, 0x1c
        /*00a2*/ 	.short	(.L_31 - .L_30)


	//   ....[0]....
.L_30:
        /*00a4*/ 	.word	0x00000990


	//   ....[1]....
        /*00a8*/ 	.word	0x000009b0


	//----- nvinfo : EIATTR_REQNTID
	.align		4
.L_31:
        /*00ac*/ 	.byte	0x04, 0x10
        /*00ae*/ 	.short	(.L_33 - .L_32)
.L_32:
        /*00b0*/ 	.word	0x00000080
        /*00b4*/ 	.word	0x00000001
        /*00b8*/ 	.word	0x00000001


	//----- nvinfo : EIATTR_CBANK_PARAM_SIZE
	.align		4
.L_33:
        /*00bc*/ 	.byte	0x03, 0x19
        /*00be*/ 	.short	0x0044


	//----- nvinfo : EIATTR_PARAM_CBANK
	.align		4
        /*00c0*/ 	.byte	0x04, 0x0a
        /*00c2*/ 	.short	(.L_35 - .L_34)
	.align		4
.L_34:
        /*00c4*/ 	.word	index@(.nv.constant0.triton_poi_fused__native_batch_norm_legit_no_training_cat_relu_36)
        /*00c8*/ 	.short	0x0210
        /*00ca*/ 	.short	0x0044


	//----- nvinfo : EIATTR_SW_WAR
	.align		4
.L_35:
        /*00cc*/ 	.byte	0x04, 0x36
        /*00ce*/ 	.short	(.L_37 - .L_36)
.L_36:
        /*00d0*/ 	.word	0x00000008
.L_37:


//--------------------- .nv.callgraph             --------------------------
	.section	.nv.callgraph,"",@"SHT_CUDA_CALLGRAPH"
	.align	4
	.sectionentsize	8
	.align		4
        /*0000*/ 	.word	0x00000000
	.align		4
        /*0004*/ 	.word	0xffffffff
	.align		4
        /*0008*/ 	.word	0x00000000
	.align		4
        /*000c*/ 	.word	0xfffffffe
	.align		4
        /*0010*/ 	.word	0x00000000
	.align		4
        /*0014*/ 	.word	0xfffffffd
	.align		4
        /*0018*/ 	.word	0x00000000
	.align		4
        /*001c*/ 	.word	0xfffffffc


//--------------------- .nv.constant4             --------------------------
	.section	.nv.constant4,"a",@progbits
	.align	8
	.align		8
.nv.constant4:
        /*0000*/ 	.dword	_$_str
	.align		8
        /*0008*/ 	.dword	_$_str_$_2


//--------------------- .text.triton_poi_fused__native_batch_norm_legit_no_training_cat_relu_36 --------------------------
	.section	.text.triton_poi_fused__native_batch_norm_legit_no_training_cat_relu_36,"ax",@progbits
	.align	128
        .global         triton_poi_fused__native_batch_norm_legit_no_training_cat_relu_36
        .type           triton_poi_fused__native_batch_norm_legit_no_training_cat_relu_36,@function
        .size           triton_poi_fused__native_batch_norm_legit_no_training_cat_relu_36,(.L_x_1 - triton_poi_fused__native_batch_norm_legit_no_training_cat_relu_36)
        .other          triton_poi_fused__native_batch_norm_legit_no_training_cat_relu_36,@"STO_CUDA_ENTRY STV_DEFAULT"
triton_poi_fused__native_batch_norm_legit_no_training_cat_relu_36:
.text.triton_poi_fused__native_batch_norm_legit_no_training_cat_relu_36:
[----:B------:R-:W0:Y:S01]  /*0000*/  LDC R1, c[0x0][0x28] ;  /* 0x00000a00ff017b82 */ /* 0x000e220000000800 */
[----:B------:R-:W1:Y:S07]  /*0010*/  S2R R0, SR_TID.X ;  /* 0x0000000000007919 */ /* 0x000e6e0000002100 */
[----:B------:R-:W2:Y:S01]  /*0020*/  LDC.64 R2, c[0x0][0x228] ;  /* 0x00008a00ff027b82 */ /* 0x000ea20000000a00 */
[----:B------:R-:W-:Y:S01]  /*0030*/  ULDC.64 UR4, c[0x0][0x208] ;  /* 0x0000820000047ab9 */ /* 0x000fe20000000a00 */
[----:B------:R-:W3:Y:S01]  /*0040*/  S2R R5, SR_CTAID.X ;  /* 0x0000000000057919 */ /* 0x000ee20000002500 */
[----:B------:R-:W-:Y:S01]  /*0050*/  IMAD.MOV.U32 R8, RZ, RZ, RZ ;  /* 0x000000ffff087224 */ /* 0x000fe200078e00ff */
[----:B------:R-:W-:-:S04]  /*0060*/  ULDC.64 UR6, c[0x0][0x218] ;  /* 0x0000860000067ab9 */ /* 0x000fc80000000a00 */
[----:B------:R-:W4:Y:S08]  /*0070*/  LDC.64 R12, c[0x0][0x220] ;  /* 0x00008800ff0c7b82 */ /* 0x000f300000000a00 */
[----:B------:R-:W5:Y:S01]  /*0080*/  LDC.64 R28, c[0x0][0x210] ;  /* 0x00008400ff1c7b82 */ /* 0x000f620000000a00 */
[----:B------:R-:W-:-:S07]  /*0090*/  IMAD.MOV.U32 R21, RZ, RZ, RZ ;  /* 0x000000ffff157224 */ /* 0x000fce00078e00ff */
[----:B------:R-:W4:Y:S01]  /*00a0*/  LDC.64 R26, c[0x0][0x238] ;  /* 0x00008e00ff1a7b82 */ /* 0x000f220000000a00 */
[----:B-1----:R-:W-:-:S05]  /*00b0*/  IMAD.SHL.U32 R0, R0, 0x4, RZ ;  /* 0x0000000400007824 */ /* 0x002fca00078e00ff */
[----:B------:R-:W-:-:S05]  /*00c0*/  LOP3.LUT R0, R0, 0x1fc, RZ, 0xc0, !PT ;  /* 0x000001fc00007812 */ /* 0x000fca00078ec0ff */
[----:B---3--:R-:W-:-:S05]  /*00d0*/  IMAD R5, R5, 0x200, R0 ;  /* 0x0000020005057824 */ /* 0x008fca00078e0200 */
[----:B------:R-:W-:Y:S02]  /*00e0*/  SHF.R.S32.HI R0, RZ, 0x1f, R5 ;  /* 0x0000001fff007819 */ /* 0x000fe40000011405 */
[----:B------:R-:W-:Y:S02]  /*00f0*/  ISETP.GE.AND P0, PT, R5, 0x9800, PT ;  /* 0x000098000500780c */ /* 0x000fe40003f06270 */
[----:B------:R-:W-:-:S04]  /*0100*/  LEA.HI R0, R0, R5, RZ, 0x4 ;  /* 0x0000000500007211 */ /* 0x000fc800078f20ff */
[----:B------:R-:W-:-:S05]  /*0110*/  SHF.R.S32.HI R11, RZ, 0x4, R0 ;  /* 0x00000004ff0b7819 */ /* 0x000fca0000011400 */
[----:B------:R-:W-:-:S05]  /*0120*/  IMAD.HI R4, R11, 0x6bca1af3, RZ ;  /* 0x6bca1af30b047827 */ /* 0x000fca00078e02ff */
[----:B------:R-:W-:-:S04]  /*0130*/  SHF.R.U32.HI R7, RZ, 0x1f, R4 ;  /* 0x0000001fff077819 */ /* 0x000fc80000011604 */
[----:B------:R-:W-:Y:S02]  /*0140*/  LEA.HI.SX32 R4, R4, R7, 0x18 ;  /* 0x0000000704047211 */ /* 0x000fe400078fc2ff */
[----:B------:R-:W-:-:S03]  /*0150*/  CS2R R6, SRZ ;  /* 0x0000000000067805 */ /* 0x000fc6000001ff00 */
[----:B------:R-:W-:Y:S02]  /*0160*/  IMAD R11, R4, -0x260, R11 ;  /* 0xfffffda0040b7824 */ /* 0x000fe400078e020b */
[----:B------:R-:W-:Y:S02]  /*0170*/  IMAD.MOV.U32 R4, RZ, RZ, RZ ;  /* 0x000000ffff047224 */ /* 0x000fe400078e00ff */
[----:B--2---:R-:W-:-:S05]  /*0180*/  IMAD.WIDE R2, R11, 0x4, R2 ;  /* 0x000000040b027825 */ /* 0x004fca00078e0202 */
[----:B------:R-:W2:Y:S04]  /*0190*/  @!P0 LDG.E.EL R7, desc[UR4][R2.64] ;  /* 0x0000000402078981 */ /* 0x000ea8000c2e1900 */
[----:B------:R-:W3:Y:S04]  /*01a0*/  @!P0 LDG.E.EL R4, desc[UR4][R2.64] ;  /* 0x0000000402048981 */ /* 0x000ee8000c2e1900 */
[----:B------:R-:W5:Y:S04]  /*01b0*/  @!P0 LDG.E.EL R8, desc[UR4][R2.64] ;  /* 0x0000000402088981 */ /* 0x000f68000c2e1900 */
[----:B------:R1:W5:Y:S01]  /*01c0*/  @!P0 LDG.E.EL R6, desc[UR4][R2.64] ;  /* 0x0000000402068981 */ /* 0x000362000c2e1900 */
[----:B------:R-:W-:Y:S01]  /*01d0*/  LOP3.LUT R0, R0, 0xfffffff0, RZ, 0xc0, !PT ;  /* 0xfffffff000007812 */ /* 0x000fe200078ec0ff */
[----:B-1----:R-:W-:-:S05]  /*01e0*/  IMAD.HI R2, R5, 0x6bca1af3, RZ ;  /* 0x6bca1af305027827 */ /* 0x002fca00078e02ff */
[----:B------:R-:W-:Y:S02]  /*01f0*/  SHF.R.U32.HI R3, RZ, 0x1f, R2 ;  /* 0x0000001fff037819 */ /* 0x000fe40000011602 */
[C---:B------:R-:W-:Y:S01]  /*0200*/  SHF.L.U32 R9, R11.reuse, 0x4, RZ ;  /* 0x000000040b097819 */ /* 0x040fe200000006ff */
[----:B----4-:R-:W-:-:S05]  /*0210*/  IMAD.WIDE R12, R11, 0x4, R12 ;  /* 0x000000040b0c7825 */ /* 0x010fca00078e020c */
[----:B------:R-:W4:Y:S01]  /*0220*/  @!P0 LDG.E.EL R21, desc[UR4][R12.64] ;  /* 0x000000040c158981 */ /* 0x000f22000c2e1900 */
[----:B0-----:R-:W-:Y:S01]  /*0230*/  IMAD.WIDE R26, R11, 0x4, R26 ;  /* 0x000000040b1a7825 */ /* 0x001fe200078e021a */
[----:B------:R-:W-:-:S03]  /*0240*/  HFMA2.MMA R23, -RZ, RZ, 0, 0 ;  /* 0x00000000ff177435 */ /* 0x000fc600000001ff */
[----:B--2---:R-:W-:-:S04]  /*0250*/  FADD R7, R7, 9.9999997473787516356e-06 ;  /* 0x3727c5ac07077421 */ /* 0x004fc80000000000 */
[----:B------:R-:W0:Y:S01]  /*0260*/  MUFU.SQRT R20, R7 ;  /* 0x0000000700147308 */ /* 0x000e220000002000 */
[----:B---3--:R-:W-:-:S07]  /*0270*/  FADD R4, R4, 9.9999997473787516356e-06 ;  /* 0x3727c5ac04047421 */ /* 0x008fce0000000000 */
[----:B------:R-:W1:Y:S01]  /*0280*/  MUFU.SQRT R24, R4 ;  /* 0x0000000400187308 */ /* 0x000e620000002000 */
[----:B-----5:R-:W-:Y:S01]  /*0290*/  FADD R8, R8, 9.9999997473787516356e-06 ;  /* 0x3727c5ac08087421 */ /* 0x020fe20000000000 */
[C---:B0-----:R-:W-:Y:S02]  /*02a0*/  FSETP.GT.AND P6, PT, R20.reuse, 8.50705917302346158658e+37, PT ;  /* 0x7e8000001400780b */ /* 0x041fe40003fc4000 */
[----:B------:R-:W-:-:S04]  /*02b0*/  FSETP.GEU.AND P2, PT, R20, 1.175494350822287508e-38, PT ;  /* 0x008000001400780b */ /* 0x000fc80003f4e000 */
[----:B------:R0:W2:Y:S01]  /*02c0*/  MUFU.SQRT R22, R8 ;  /* 0x0000000800167308 */ /* 0x0000a20000002000 */
[C---:B-1----:R-:W-:Y:S02]  /*02d0*/  FSETP.GT.AND P5, PT, R24.reuse, 8.50705917302346158658e+37, PT ;  /* 0x7e8000001800780b */ /* 0x042fe40003fa4000 */
[----:B------:R-:W-:-:S04]  /*02e0*/  FSETP.GEU.AND P3, PT, R24, 1.175494350822287508e-38, PT ;  /* 0x008000001800780b */ /* 0x000fc80003f6e000 */
[----:B------:R-:W-:Y:S01]  /*02f0*/  @P6 FMUL R20, R20, 0.25 ;  /* 0x3e80000014146820 */ /* 0x000fe20000400000 */
[----:B------:R-:W-:Y:S01]  /*0300*/  FADD R10, R6, 9.9999997473787516356e-06 ;  /* 0x3727c5ac060a7421 */ /* 0x000fe20000000000 */
[----:B0-----:R-:W-:Y:S02]  /*0310*/  LEA.HI.SX32 R8, R2, R3, 0x14 ;  /* 0x0000000302087211 */ /* 0x001fe400078fa2ff */
[----:B------:R-:W-:Y:S01]  /*0320*/  @!P2 FMUL R20, R20, 16777216 ;  /* 0x4b8000001414a820 */ /* 0x000fe20000400000 */
[----:B------:R-:W-:Y:S01]  /*0330*/  IMAD.IADD R6, R5, 0x1, -R0 ;  /* 0x0000000105067824 */ /* 0x000fe200078e0a00 */
[----:B--2---:R-:W-:Y:S01]  /*0340*/  FSETP.GT.AND P4, PT, R22, 8.50705917302346158658e+37, PT ;  /* 0x7e8000001600780b */ /* 0x004fe20003f84000 */
[----:B------:R-:W0:Y:S01]  /*0350*/  MUFU.SQRT R0, R10 ;  /* 0x0000000a00007308 */ /* 0x000e220000002000 */
[----:B------:R-:W-:Y:S01]  /*0360*/  @P5 FMUL R24, R24, 0.25 ;  /* 0x3e80000018185820 */ /* 0x000fe20000400000 */
[----:B------:R-:W-:Y:S01]  /*0370*/  IMAD R7, R8, -0x2600, R5 ;  /* 0xffffda0008077824 */ /* 0x000fe200078e0205 */
[----:B------:R-:W-:Y:S01]  /*0380*/  FSETP.GEU.AND P1, PT, R22, 1.175494350822287508e-38, PT ;  /* 0x008000001600780b */ /* 0x000fe20003f2e000 */
[----:B------:R-:W-:-:S02]  /*0390*/  IMAD.MOV.U32 R4, RZ, RZ, 0x3e800000 ;  /* 0x3e800000ff047424 */ /* 0x000fc400078e00ff */
[----:B------:R-:W-:Y:S01]  /*03a0*/  @!P3 FMUL R24, R24, 16777216 ;  /* 0x4b8000001818b820 */ /* 0x000fe20000400000 */
[----:B------:R-:W1:Y:S01]  /*03b0*/  LDC.64 R2, c[0x0][0x230] ;  /* 0x00008c00ff027b82 */ /* 0x000e620000000a00 */
[----:B------:R-:W2:Y:S01]  /*03c0*/  MUFU.RCP R20, R20 ;  /* 0x0000001400147308 */ /* 0x000ea20000001000 */
[C---:B------:R-:W-:Y:S02]  /*03d0*/  IMAD R7, R8.reuse, 0x2400, R7 ;  /* 0x0000240008077824 */ /* 0x040fe400078e0207 */
[----:B------:R-:W-:Y:S01]  /*03e0*/  IMAD.SHL.U32 R8, R8, 0x200, RZ ;  /* 0x0000020008087824 */ /* 0x000fe200078e00ff */
[C---:B------:R-:W-:Y:S02]  /*03f0*/  FSEL R15, R4.reuse, 1, P5 ;  /* 0x3f800000040f7808 */ /* 0x040fe40002800000 */
[----:B------:R-:W-:Y:S02]  /*0400*/  FSEL R17, R4, 1, P6 ;  /* 0x3f80000004117808 */ /* 0x000fe40003000000 */
[----:B------:R-:W3:Y:S01]  /*0410*/  MUFU.RCP R24, R24 ;  /* 0x0000001800187308 */ /* 0x000ee20000001000 */
[--C-:B------:R-:W-:Y:S01]  /*0420*/  SHF.R.S32.HI R14, RZ, 0x1f, R8.reuse ;  /* 0x0000001fff0e7819 */ /* 0x100fe20000011408 */
[----:B------:R-:W-:Y:S01]  /*0430*/  @P4 FMUL R22, R22, 0.25 ;  /* 0x3e80000016164820 */ /* 0x000fe20000400000 */
[----:B------:R-:W-:Y:S01]  /*0440*/  IADD3 R8, P5, P6, R9, R6, R8 ;  /* 0x0000000609087210 */ /* 0x000fe20007ebe008 */
[----:B------:R-:W-:Y:S01]  /*0450*/  @!P3 FMUL R15, R15, 16777216 ;  /* 0x4b8000000f0fb820 */ /* 0x000fe20000400000 */
[----:B------:R-:W-:Y:S01]  /*0460*/  FSEL R19, R4, 1, P4 ;  /* 0x3f80000004137808 */ /* 0x000fe20002000000 */
[----:B------:R-:W-:Y:S01]  /*0470*/  @!P2 FMUL R17, R17, 16777216 ;  /* 0x4b8000001111a820 */ /* 0x000fe20000400000 */
[----:B------:R-:W-:-:S02]  /*0480*/  SHF.R.S32.HI R6, RZ, 0x1f, R6 ;  /* 0x0000001fff067819 */ /* 0x000fc40000011406 */
[----:B------:R-:W-:Y:S02]  /*0490*/  SHF.R.S32.HI R9, RZ, 0x1f, R9 ;  /* 0x0000001fff097819 */ /* 0x000fe40000011409 */
[----:B0-----:R-:W-:Y:S02]  /*04a0*/  FSETP.GT.AND P2, PT, R0, 8.50705917302346158658e+37, PT ;  /* 0x7e8000000000780b */ /* 0x001fe40003f44000 */
[----:B------:R-:W-:Y:S01]  /*04b0*/  ISETP.GE.AND P3, PT, R11, 0x240, PT ;  /* 0x000002400b00780c */ /* 0x000fe20003f66270 */
[----:B------:R-:W-:Y:S01]  /*04c0*/  @!P1 FMUL R22, R22, 16777216 ;  /* 0x4b80000016169820 */ /* 0x000fe20000400000 */
[----:B------:R-:W-:Y:S01]  /*04d0*/  @!P1 FMUL R19, R19, 16777216 ;  /* 0x4b80000013139820 */ /* 0x000fe20000400000 */
[----:B------:R-:W-:Y:S01]  /*04e0*/  IADD3.X R9, R9, R6, R14, P5, P6 ;  /* 0x0000000609097210 */ /* 0x000fe20002fec40e */
[----:B--2---:R-:W-:Y:S01]  /*04f0*/  FMUL R20, R20, R17 ;  /* 0x0000001114147220 */ /* 0x004fe20000400000 */
[----:B------:R-:W-:Y:S02]  /*0500*/  CS2R R16, SRZ ;  /* 0x0000000000107805 */ /* 0x000fe4000001ff00 */
[----:B------:R-:W-:Y:S01]  /*0510*/  FSETP.GEU.AND P4, PT, R0, 1.175494350822287508e-38, PT ;  /* 0x008000000000780b */ /* 0x000fe20003f8e000 */
[----:B------:R-:W-:Y:S01]  /*0520*/  IMAD.MOV.U32 R6, RZ, RZ, RZ ;  /* 0x000000ffff067224 */ /* 0x000fe200078e00ff */
[----:B------:R-:W-:Y:S01]  /*0530*/  ISETP.LT.AND P1, PT, R5, 0x9800, !P3 ;  /* 0x000098000500780c */ /* 0x000fe20005f21270 */
[----:B---3--:R-:W-:Y:S01]  /*0540*/  FMUL R24, R24, R15 ;  /* 0x0000000f18187220 */ /* 0x008fe20000400000 */
[----:B------:R-:W-:Y:S01]  /*0550*/  CS2R R14, SRZ ;  /* 0x00000000000e7805 */ /* 0x000fe2000001ff00 */
[----:B------:R-:W2:Y:S01]  /*0560*/  @!P0 LDG.E.EL R16, desc[UR4][R12.64] ;  /* 0x000000040c108981 */ /* 0x000ea2000c2e1900 */
[----:B------:R-:W-:Y:S01]  /*0570*/  IMAD.WIDE R28, R7, 0x4, R28 ;  /* 0x00000004071c7825 */ /* 0x000fe200078e021c */
[----:B------:R-:W-:-:S02]  /*0580*/  FSEL R4, R4, 1, P2 ;  /* 0x3f80000004047808 */ /* 0x000fc40001000000 */
[----:B------:R-:W3:Y:S01]  /*0590*/  @!P0 LDG.E.EL R17, desc[UR4][R12.64] ;  /* 0x000000040c118981 */ /* 0x000ee2000c2e1900 */
[----:B------:R-:W-:-:S03]  /*05a0*/  @P2 FMUL R0, R0, 0.25 ;  /* 0x3e80000000002820 */ /* 0x000fc60000400000 */
[----:B------:R0:W5:Y:S01]  /*05b0*/  @!P0 LDG.E.EL R6, desc[UR4][R12.64] ;  /* 0x000000040c068981 */ /* 0x000162000c2e1900 */
[C---:B------:R-:W-:Y:S01]  /*05c0*/  ISETP.GT.AND P2, PT, R11.reuse, 0x23f, !P0 ;  /* 0x0000023f0b00780c */ /* 0x040fe20004744270 */
[----:B------:R-:W-:Y:S01]  /*05d0*/  @!P4 FMUL R0, R0, 16777216 ;  /* 0x4b8000000000c820 */ /* 0x000fe20000400000 */
[----:B------:R-:W-:Y:S01]  /*05e0*/  @!P4 FMUL R4, R4, 16777216 ;  /* 0x4b8000000404c820 */ /* 0x000fe20000400000 */
[----:B0-----:R-:W-:Y:S01]  /*05f0*/  CS2R R12, SRZ ;  /* 0x00000000000c7805 */ /* 0x001fe2000001ff00 */
[----:B-1----:R-:W-:-:S05]  /*0600*/  IMAD.WIDE R2, R11, 0x4, R2 ;  /* 0x000000040b027825 */ /* 0x002fca00078e0202 */
[----:B------:R0:W2:Y:S01]  /*0610*/  @P1 LDG.E.128 R12, desc[UR4][R28.64] ;  /* 0x000000041c0c1981 */ /* 0x0000a2000c1e1d00 */
[----:B------:R-:W-:Y:S01]  /*0620*/  CS2R R10, SRZ ;  /* 0x00000000000a7805 */ /* 0x000fe2000001ff00 */
[----:B------:R-:W1:Y:S01]  /*0630*/  MUFU.RCP R22, R22 ;  /* 0x0000001600167308 */ /* 0x000e620000001000 */
[----:B------:R-:W-:Y:S01]  /*0640*/  IMAD.MOV.U32 R7, RZ, RZ, RZ ;  /* 0x000000ffff077224 */ /* 0x000fe200078e00ff */
[----:B------:R-:W3:Y:S05]  /*0650*/  @!P0 LDG.E.EL R23, desc[UR4][R2.64] ;  /* 0x0000000402178981 */ /* 0x000eea000c2e1900 */
[----:B------:R-:W3:Y:S01]  /*0660*/  @!P0 LDG.E.EL R7, desc[UR4][R2.64] ;  /* 0x0000000402078981 */ /* 0x000ee2000c2e1900 */
[----:B0-----:R-:W-:-:S04]  /*0670*/  LEA R28, P4, R8, UR6, 0x2 ;  /* 0x00000006081c7c11 */ /* 0x001fc8000f8810ff */
[----:B------:R-:W-:Y:S02]  /*0680*/  LEA.HI.X R29, R8, UR7, R9, 0x2, P4 ;  /* 0x00000007081d7c11 */ /* 0x000fe4000a0f1409 */
[----:B------:R-:W-:Y:S01]  /*0690*/  CS2R R8, SRZ ;  /* 0x0000000000087805 */ /* 0x000fe2000001ff00 */
[----:B------:R0:W4:Y:S05]  /*06a0*/  MUFU.RCP R25, R0 ;  /* 0x0000000000197308 */ /* 0x00012a0000001000 */
[----:B------:R-:W3:Y:S01]  /*06b0*/  @P2 LDG.E.128 R8, desc[UR4][R28.64+-0x9000] ;  /* 0xff7000041c082981 */ /* 0x000ee2000c1e1d00 */
[----:B-1----:R-:W-:Y:S01]  /*06c0*/  FMUL R22, R22, R19 ;  /* 0x0000001316167220 */ /* 0x002fe20000400000 */
[----:B------:R-:W-:Y:S01]  /*06d0*/  CS2R R18, SRZ ;  /* 0x0000000000127805 */ /* 0x000fe2000001ff00 */
[----:B0-----:R-:W-:-:S05]  /*06e0*/  IMAD.MOV.U32 R0, RZ, RZ, RZ ;  /* 0x000000ffff007224 */ /* 0x001fca00078e00ff */
[----:B------:R-:W5:Y:S01]  /*06f0*/  @!P0 LDG.E.EL R18, desc[UR4][R2.64] ;  /* 0x0000000402128981 */ /* 0x000f62000c2e1900 */
[----:B----4-:R-:W-:Y:S01]  /*0700*/  FMUL R25, R25, R4 ;  /* 0x0000000419197220 */ /* 0x010fe20000400000 */
[----:B------:R-:W-:Y:S02]  /*0710*/  IMAD.MOV.U32 R4, RZ, RZ, RZ ;  /* 0x000000ffff047224 */ /* 0x000fe400078e00ff */
[----:B------:R0:W4:Y:S04]  /*0720*/  @!P0 LDG.E.EL R19, desc[UR4][R2.64] ;  /* 0x0000000402138981 */ /* 0x000128000c2e1900 */
[----:B------:R-:W4:Y:S04]  /*0730*/  @!P0 LDG.E.EL R0, desc[UR4][R26.64] ;  /* 0x000000041a008981 */ /* 0x000f28000c2e1900 */
[----:B------:R-:W4:Y:S01]  /*0740*/  @!P0 LDG.E.EL R4, desc[UR4][R26.64] ;  /* 0x000000041a048981 */ /* 0x000f22000c2e1900 */
[----:B0-----:R-:W-:-:S06]  /*0750*/  CS2R R2, SRZ ;  /* 0x0000000000027805 */ /* 0x001fcc000001ff00 */
[----:B------:R-:W4:Y:S04]  /*0760*/  @!P0 LDG.E.EL R3, desc[UR4][R26.64] ;  /* 0x000000041a038981 */ /* 0x000f28000c2e1900 */
[----:B------:R0:W4:Y:S02]  /*0770*/  @!P0 LDG.E.EL R2, desc[UR4][R26.64] ;  /* 0x000000041a028981 */ /* 0x000124000c2e1900 */
[----:B0-----:R-:W0:Y:S02]  /*0780*/  LDC.64 R26, c[0x0][0x248] ;  /* 0x00009200ff1a7b82 */ /* 0x001e240000000a00 */
[----:B0-----:R-:W-:Y:S01]  /*0790*/  IMAD.WIDE R26, R5, 0x4, R26 ;  /* 0x00000004051a7825 */ /* 0x001fe200078e021a */
[----:B--2---:R-:W-:Y:S02]  /*07a0*/  SEL R12, R12, RZ, P1 ;  /* 0x000000ff0c0c7207 */ /* 0x004fe40000800000 */
[----:B------:R-:W-:-:S02]  /*07b0*/  SEL R13, R13, RZ, P1 ;  /* 0x000000ff0d0d7207 */ /* 0x000fc40000800000 */
[----:B------:R-:W-:Y:S02]  /*07c0*/  SEL R15, R15, RZ, P1 ;  /* 0x000000ff0f0f7207 */ /* 0x000fe40000800000 */
[----:B------:R-:W-:Y:S02]  /*07d0*/  SEL R14, R14, RZ, P1 ;  /* 0x000000ff0e0e7207 */ /* 0x000fe40000800000 */
[----:B---3--:R-:W-:Y:S02]  /*07e0*/  @P3 SEL R12, R8, RZ, P2 ;  /* 0x000000ff080c3207 */ /* 0x008fe40001000000 */
[----:B------:R-:W-:Y:S02]  /*07f0*/  @P3 SEL R13, R9, RZ, P2 ;  /* 0x000000ff090d3207 */ /* 0x000fe40001000000 */
[----:B------:R-:W0:Y:S01]  /*0800*/  LDC.64 R8, c[0x0][0x240] ;  /* 0x00009000ff087b82 */ /* 0x000e220000000a00 */
[----:B------:R-:W-:Y:S02]  /*0810*/  @P3 SEL R15, R11, RZ, P2 ;  /* 0x000000ff0b0f3207 */ /* 0x000fe40001000000 */
[----:B------:R-:W-:Y:S01]  /*0820*/  @P3 SEL R14, R10, RZ, P2 ;  /* 0x000000ff0a0e3207 */ /* 0x000fe20001000000 */
[----:B------:R-:W-:Y:S01]  /*0830*/  FADD R21, R12, -R21 ;  /* 0x800000150c157221 */ /* 0x000fe20000000000 */
[----:B------:R-:W-:Y:S01]  /*0840*/  FADD R11, R13, -R16 ;  /* 0x800000100d0b7221 */ /* 0x000fe20000000000 */
[----:B-----5:R-:W-:-:S02]  /*0850*/  FADD R6, R15, -R6 ;  /* 0x800000060f067221 */ /* 0x020fc40000000000 */
[----:B------:R-:W-:Y:S01]  /*0860*/  FADD R17, R14, -R17 ;  /* 0x800000110e117221 */ /* 0x000fe20000000000 */
[----:B------:R-:W-:Y:S01]  /*0870*/  FMUL R24, R24, R21 ;  /* 0x0000001518187220 */ /* 0x000fe20000400000 */
[----:B------:R-:W-:Y:S01]  /*0880*/  FMUL R25, R25, R6 ;  /* 0x0000000619197220 */ /* 0x000fe20000400000 */
[----:B------:R-:W-:Y:S01]  /*0890*/  FMUL R11, R20, R11 ;  /* 0x0000000b140b7220 */ /* 0x000fe20000400000 */
[----:B------:R-:W-:Y:S02]  /*08a0*/  FMUL R17, R22, R17 ;  /* 0x0000001116117220 */ /* 0x000fe40000400000 */
[----:B----4-:R-:W-:Y:S02]  /*08b0*/  FFMA R4, R25, R23, R4 ;  /* 0x0000001719047223 */ /* 0x010fe40000000004 */
[----:B------:R-:W-:Y:S01]  /*08c0*/  FFMA R0, R17, R19, R0 ;  /* 0x0000001311007223 */ /* 0x000fe20000000000 */
[----:B------:R-:W-:Y:S01]  /*08d0*/  FFMA R3, R24, R18, R3 ;  /* 0x0000001218037223 */ /* 0x000fe20000000003 */
[----:B0-----:R-:W-:-:S04]  /*08e0*/  IMAD.WIDE R8, R5, 0x4, R8 ;  /* 0x0000000405087825 */ /* 0x001fc800078e0208 */
[----:B------:R-:W-:Y:S01]  /*08f0*/  FFMA R2, R11, R7, R2 ;  /* 0x000000070b027223 */ /* 0x000fe20000000002 */
[----:B------:R-:W-:Y:S01]  /*0900*/  FSETP.GEU.AND P1, PT, R4, RZ, PT ;  /* 0x000000ff0400720b */ /* 0x000fe20003f2e000 */
[----:B------:R0:W-:Y:S01]  /*0910*/  @!P0 STG.E.128 desc[UR4][R8.64], R12 ;  /* 0x0000000c08008986 */ /* 0x0001e2000c101d04 */
[----:B------:R-:W-:Y:S02]  /*0920*/  FSETP.GEU.AND P2, PT, R0, RZ, PT ;  /* 0x000000ff0000720b */ /* 0x000fe40003f4e000 */
[----:B------:R-:W-:Y:S02]  /*0930*/  FSETP.GEU.AND P3, PT, R2, RZ, PT ;  /* 0x000000ff0200720b */ /* 0x000fe40003f6e000 */
[----:B------:R-:W-:Y:S02]  /*0940*/  FSETP.GEU.AND P4, PT, R3, RZ, PT ;  /* 0x000000ff0300720b */ /* 0x000fe40003f8e000 */
[----:B------:R-:W-:Y:S02]  /*0950*/  SEL R7, R4, RZ, P1 ;  /* 0x000000ff04077207 */ /* 0x000fe40000800000 */
[----:B------:R-:W-:-:S02]  /*0960*/  SEL R6, R0, RZ, P2 ;  /* 0x000000ff00067207 */ /* 0x000fc40001000000 */
[----:B------:R-:W-:Y:S02]  /*0970*/  SEL R5, R2, RZ, P3 ;  /* 0x000000ff02057207 */ /* 0x000fe40001800000 */
[----:B------:R-:W-:Y:S01]  /*0980*/  SEL R4, R3, RZ, P4 ;  /* 0x000000ff03047207 */ /* 0x000fe20002000000 */
[----:B0-----:R-:W-:Y:S06]  /*0990*/  @P0 EXIT ;  /* 0x000000000000094d */ /* 0x001fec0003800000 */
[----:B------:R-:W-:Y:S01]  /*09a0*/  STG.E.128 desc[UR4][R26.64], R4 ;  /* 0x000000041a007986 */ /* 0x000fe2000c101d04 */
[----:B------:R-:W-:Y:S05]  /*09b0*/  EXIT ;  /* 0x000000000000794d */ /* 0x000fea0003800000 */
.L_x_0:
[----:B------:R-:W-:-:S00]  /*09c0*/  BRA `(.L_x_0) ;  /* 0xfffffffc00fc7947 */ /* 0x000fc0000383ffff */
[----:B------:R-:W-:-:S00]  /*09d0*/  NOP ;  /* 0x0000000000007918 */ /* 0x000fc00000000000 */
        /* <DEDUP_REMOVED lines=10> */
.L_x_1:


//--------------------- .nv.global.init           --------------------------
	.section	.nv.global.init,"aw",@progbits
.nv.global.init:
	.type		_$_str,@object
	.size		_$_str,(_$_str_$_2 - _$_str)
_$_str:
        /*0000*/ 	.byte	0x5f, 0x5f, 0x43, 0x55, 0x44, 0x41, 0x5f, 0x46, 0x54, 0x5a, 0x00
	.type		_$_str_$_2,@object
	.size		_$_str_$_2,(.L_1 - _$_str_$_2)
_$_str_$_2:
        /*000b*/ 	.byte	0x5f, 0x5f, 0x43, 0x55, 0x44, 0x41, 0x5f, 0x50, 0x52, 0x45, 0x43, 0x5f, 0x53, 0x51, 0x52, 0x54
        /*001b*/ 	.byte	0x00
.L_1:


//--------------------- .nv.constant0.triton_poi_fused__native_batch_norm_legit_no_training_cat_relu_36 --------------------------
	.section	.nv.constant0.triton_poi_fused__native_batch_norm_legit_no_training_cat_relu_36,"a",@progbits
	.sectionflags	@""
	.align	4
.nv.constant0.triton_poi_fused__native_batch_norm_legit_no_training_cat_relu_36:
	.zero		596
